//
// Generated by NVIDIA NVVM Compiler
//
// Compiler Build ID: CL-36424714
// Cuda compilation tools, release 13.0, V13.0.88
// Based on NVVM 20.0.0
//

.version 9.0
.target sm_100
.address_size 64

	// .globl	_Z10stencil_1dPiS_
// _ZZ10stencil_1dPiS_E4temp has been demoted

.visible .entry _Z10stencil_1dPiS_(
	.param .u64 .ptr .align 1 _Z10stencil_1dPiS__param_0,
	.param .u64 .ptr .align 1 _Z10stencil_1dPiS__param_1
)
{
	.reg .pred 	%p<2>;
	.reg .b32 	%r<24>;
	.reg .b64 	%rd<9>;
	// demoted variable
	.shared .align 4 .b8 _ZZ10stencil_1dPiS_E4temp[1080];
	ld.param.u64 	%rd3, [_Z10stencil_1dPiS__param_0];
	ld.param.u64 	%rd2, [_Z10stencil_1dPiS__param_1];
	cvta.to.global.u64 	%rd4, %rd3;
	mov.u32 	%r3, %tid.x;
	mov.u32 	%r4, %ctaid.x;
	mov.u32 	%r5, %ntid.x;
	mad.lo.s32 	%r1, %r4, %r5, %r3;
	mul.wide.s32 	%rd5, %r1, 4;
	add.s64 	%rd1, %rd4, %rd5;
	ld.global.u32 	%r6, [%rd1];
	shl.b32 	%r7, %r3, 2;
	mov.u32 	%r8, _ZZ10stencil_1dPiS_E4temp;
	add.s32 	%r2, %r8, %r7;
	st.shared.u32 	[%r2+12], %r6;
	setp.gt.u32 	%p1, %r3, 2;
	@%p1 bra 	$L__BB0_2;
	ld.global.u32 	%r9, [%rd1+-12];
	st.shared.u32 	[%r2], %r9;
	ld.global.u32 	%r10, [%rd1+1056];
	st.shared.u32 	[%r2+1068], %r10;
$L__BB0_2:
	bar.sync 	0;
	ld.shared.u32 	%r11, [%r2];
	ld.shared.u32 	%r12, [%r2+4];
	add.s32 	%r13, %r12, %r11;
	ld.shared.u32 	%r14, [%r2+8];
	add.s32 	%r15, %r14, %r13;
	ld.shared.u32 	%r16, [%r2+12];
	add.s32 	%r17, %r16, %r15;
	ld.shared.u32 	%r18, [%r2+16];
	add.s32 	%r19, %r18, %r17;
	ld.shared.u32 	%r20, [%r2+20];
	add.s32 	%r21, %r20, %r19;
	ld.shared.u32 	%r22, [%r2+24];
	add.s32 	%r23, %r22, %r21;
	cvta.to.global.u64 	%rd6, %rd2;
	add.s64 	%rd8, %rd6, %rd5;
	st.global.u32 	[%rd8], %r23;
	ret;

}


// ===== COMPILED SASS (sm_100) =====

	.target	sm_100

	.elftype	@"ET_EXEC"


//--------------------- .note.nv.tkinfo           --------------------------
	.section	.note.nv.tkinfo,"",@"SHT_NOTE"
	.sectionflags	@"SHF_NOTE_NV_TKINFO"
	.tkinfo
        /*0018*/ 	.word	0x00000002
        /*0030*/ 	.string	""
        /*0030*/ 	.string	"ptxas"
        /*0030*/ 	.string	"Cuda compilation tools, release 13.0, V13.0.88"
        /*0030*/ 	.string	"Build cuda_13.0.r13.0/compiler.36424714_0"
        /*0030*/ 	.string	"-arch sm_100 -m 64 "



//--------------------- .note.nv.cuinfo           --------------------------
	.section	.note.nv.cuinfo,"",@"SHT_NOTE"
	.sectionflags	@"SHF_NOTE_NV_CUINFO"
        /*0018*/ 	.short	0x0002
        /*001a*/ 	.short	0x0064
        /*001c*/ 	.short	0x0082
	.zero		2


//--------------------- .nv.info                  --------------------------
	.section	.nv.info,"",@"SHT_CUDA_INFO"
	.align	4


	//----- nvinfo : EIATTR_REGCOUNT
	.align		4
        /*0000*/ 	.byte	0x04, 0x2f
        /*0002*/ 	.short	(.L_1 - .L_0)
	.align		4
.L_0:
        /*0004*/ 	.word	index@(_Z10stencil_1dPiS_)
        /*0008*/ 	.word	0x00000011


	//----- nvinfo : EIATTR_FRAME_SIZE
	.align		4
.L_1:
        /*000c*/ 	.byte	0x04, 0x11
        /*000e*/ 	.short	(.L_3 - .L_2)
	.align		4
.L_2:
        /*0010*/ 	.word	index@(_Z10stencil_1dPiS_)
        /*0014*/ 	.word	0x00000000


	//----- nvinfo : EIATTR_MIN_STACK_SIZE
	.align		4
.L_3:
        /*0018*/ 	.byte	0x04, 0x12
        /*001a*/ 	.short	(.L_5 - .L_4)
	.align		4
.L_4:
        /*001c*/ 	.word	index@(_Z10stencil_1dPiS_)
        /*0020*/ 	.word	0x00000000
.L_5:


//--------------------- .nv.compat                --------------------------
	.section	.nv.compat,"",@"SHT_CUDA_COMPAT_INFO"
	.align	4
        /*0000*/ 	.byte	0x02, 0x09, 0x00, 0x00, 0x02, 0x02, 0x01, 0x00, 0x02, 0x05, 0x05, 0x00, 0x03, 0x07, 0x01, 0x01
        /*0010*/ 	.byte	0x02, 0x03, 0x00, 0x00, 0x02, 0x06, 0x01, 0x00, 0x04, 0x0b, 0x08, 0x00, 0x09, 0x00, 0x00, 0x00
        /*0020*/ 	.byte	0x00, 0x00, 0x00, 0x00


//--------------------- .nv.info._Z10stencil_1dPiS_ --------------------------
	.section	.nv.info._Z10stencil_1dPiS_,"",@"SHT_CUDA_INFO"
	.sectionflags	@""
	.align	4


	//----- nvinfo : EIATTR_CUDA_API_VERSION
	.align		4
        /*0000*/ 	.byte	0x04, 0x37
        /*0002*/ 	.short	(.L_7 - .L_6)
.L_6:
        /*0004*/ 	.word	0x00000082


	//----- nvinfo : EIATTR_KPARAM_INFO
	.align		4
.L_7:
        /*0008*/ 	.byte	0x04, 0x17
        /*000a*/ 	.short	(.L_9 - .L_8)
.L_8:
        /*000c*/ 	.word	0x00000000
        /*0010*/ 	.short	0x0001
        /*0012*/ 	.short	0x0008
        /*0014*/ 	.byte	0x00, 0xf5, 0x21, 0x00


	//----- nvinfo : EIATTR_KPARAM_INFO
	.align		4
.L_9:
        /*0018*/ 	.byte	0x04, 0x17
        /*001a*/ 	.short	(.L_11 - .L_10)
.L_10:
        /*001c*/ 	.word	0x00000000
        /*0020*/ 	.short	0x0000
        /*0022*/ 	.short	0x0000
        /*0024*/ 	.byte	0x00, 0xf5, 0x21, 0x00


	//----- nvinfo : EIATTR_SPARSE_MMA_MASK
	.align		4
.L_11:
        /*0028*/ 	.byte	0x03, 0x50
        /*002a*/ 	.short	0x0000


	//----- nvinfo : EIATTR_MAXREG_COUNT
	.align		4
        /*002c*/ 	.byte	0x03, 0x1b
        /*002e*/ 	.short	0x00ff


	//----- nvinfo : EIATTR_NUM_BARRIERS
	.align		4
        /*0030*/ 	.byte	0x02, 0x4c
        /*0032*/ 	.byte	0x01
	.zero		1


	//----- nvinfo : EIATTR_MERCURY_ISA_VERSION
	.align		4
        /*0034*/ 	.byte	0x03, 0x5f
        /*0036*/ 	.short	0x0101


	//----- nvinfo : EIATTR_VRC_CTA_INIT_COUNT
	.align		4
        /*0038*/ 	.byte	0x02, 0x4a
	.zero		1
	.zero		1


	//----- nvinfo : EIATTR_EXIT_INSTR_OFFSETS
	.align		4
        /*003c*/ 	.byte	0x04, 0x1c
        /*003e*/ 	.short	(.L_13 - .L_12)


	//   ....[0]....
.L_12:
        /*0040*/ 	.word	0x00000210


	//----- nvinfo : EIATTR_CBANK_PARAM_SIZE
	.align		4
.L_13:
        /*0044*/ 	.byte	0x03, 0x19
        /*0046*/ 	.short	0x0010


	//----- nvinfo : EIATTR_PARAM_CBANK
	.align		4
        /*0048*/ 	.byte	0x04, 0x0a
        /*004a*/ 	.short	(.L_15 - .L_14)
	.align		4
.L_14:
        /*004c*/ 	.word	index@(.nv.constant0._Z10stencil_1dPiS_)
        /*0050*/ 	.short	0x0380
        /*0052*/ 	.short	0x0010


	//----- nvinfo : EIATTR_SW_WAR
	.align		4
.L_15:
        /*0054*/ 	.byte	0x04, 0x36
        /*0056*/ 	.short	(.L_17 - .L_16)
.L_16:
        /*0058*/ 	.word	0x00000008
.L_17:


//--------------------- .nv.callgraph             --------------------------
	.section	.nv.callgraph,"",@"SHT_CUDA_CALLGRAPH"
	.align	4
	.sectionentsize	8
	.align		4
        /*0000*/ 	.word	0x00000000
	.align		4
        /*0004*/ 	.word	0xffffffff
	.align		4
        /*0008*/ 	.word	0x00000000
	.align		4
        /*000c*/ 	.word	0xfffffffe
	.align		4
        /*0010*/ 	.word	0x00000000
	.align		4
        /*0014*/ 	.word	0xfffffffd
	.align		4
        /*0018*/ 	.word	0x00000000
	.align		4
        /*001c*/ 	.word	0xfffffffc


//--------------------- .text._Z10stencil_1dPiS_  --------------------------
	.section	.text._Z10stencil_1dPiS_,"ax",@progbits
	.align	128
        .global         _Z10stencil_1dPiS_
        .type           _Z10stencil_1dPiS_,@function
        .size           _Z10stencil_1dPiS_,(.L_x_1 - _Z10stencil_1dPiS_)
        .other          _Z10stencil_1dPiS_,@"STO_CUDA_ENTRY STV_DEFAULT"
_Z10stencil_1dPiS_:
.text._Z10stencil_1dPiS_:
[----:B------:R-:W-:Y:S01]  /*0000*/  LDC R1, c[0x0][0x37c] ;  /* 0x0000df00ff017b82 */ /* 0x000fe20000000800 */
[----:B------:R-:W0:Y:S07]  /*0010*/  S2R R7, SR_TID.X ;  /* 0x0000000000077919 */ /* 0x000e2e0000002100 */
[----:B------:R-:W1:Y:S01]  /*0020*/  S2UR UR4, SR_CTAID.X ;  /* 0x00000000000479c3 */ /* 0x000e620000002500 */
[----:B------:R-:W2:Y:S07]  /*0030*/  LDCU.64 UR6, c[0x0][0x358] ;  /* 0x00006b00ff0677ac */ /* 0x000eae0008000a00 */
[----:B------:R-:W1:Y:S08]  /*0040*/  LDC R0, c[0x0][0x360] ;  /* 0x0000d800ff007b82 */ /* 0x000e700000000800 */
[----:B------:R-:W3:Y:S01]  /*0050*/  LDC.64 R2, c[0x0][0x380] ;  /* 0x0000e000ff027b82 */ /* 0x000ee20000000a00 */
[----:B0-----:R-:W-:Y:S01]  /*0060*/  ISETP.GT.U32.AND P0, PT, R7, 0x2, PT ;  /* 0x000000020700780c */ /* 0x001fe20003f04070 */
[----:B-1----:R-:W-:-:S04]  /*0070*/  IMAD R5, R0, UR4, R7 ;  /* 0x0000000400057c24 */ /* 0x002fc8000f8e0207 */
[----:B---3--:R-:W-:-:S05]  /*0080*/  IMAD.WIDE R2, R5, 0x4, R2 ;  /* 0x0000000405027825 */ /* 0x008fca00078e0202 */
[----:B--2---:R-:W2:Y:S04]  /*0090*/  LDG.E R0, desc[UR6][R2.64] ;  /* 0x0000000602007981 */ /* 0x004ea8000c1e1900 */
[----:B------:R-:W3:Y:S04]  /*00a0*/  @!P0 LDG.E R4, desc[UR6][R2.64+-0xc] ;  /* 0xfffff40602048981 */ /* 0x000ee8000c1e1900 */
[----:B------:R0:W4:Y:S01]  /*00b0*/  @!P0 LDG.E R6, desc[UR6][R2.64+0x420] ;  /* 0x0004200602068981 */ /* 0x000122000c1e1900 */
[----:B------:R-:W1:Y:S01]  /*00c0*/  S2UR UR5, SR_CgaCtaId ;  /* 0x00000000000579c3 */ /* 0x000e620000008800 */
[----:B------:R-:W-:-:S07]  /*00d0*/  UMOV UR4, 0x400 ;  /* 0x0000040000047882 */ /* 0x000fce0000000000 */
[----:B0-----:R-:W0:Y:S01]  /*00e0*/  LDC.64 R2, c[0x0][0x388] ;  /* 0x0000e200ff027b82 */ /* 0x001e220000000a00 */
[----:B-1----:R-:W-:-:S06]  /*00f0*/  ULEA UR4, UR5, UR4, 0x18 ;  /* 0x0000000405047291 */ /* 0x002fcc000f8ec0ff */
[----:B------:R-:W-:Y:S01]  /*0100*/  LEA R7, R7, UR4, 0x2 ;  /* 0x0000000407077c11 */ /* 0x000fe2000f8e10ff */
[----:B0-----:R-:W-:-:S04]  /*0110*/  IMAD.WIDE R2, R5, 0x4, R2 ;  /* 0x0000000405027825 */ /* 0x001fc800078e0202 */
[----:B--2---:R-:W-:Y:S04]  /*0120*/  STS [R7+0xc], R0 ;  /* 0x00000c0007007388 */ /* 0x004fe80000000800 */
[----:B---3--:R-:W-:Y:S04]  /*0130*/  @!P0 STS [R7], R4 ;  /* 0x0000000407008388 */ /* 0x008fe80000000800 */
[----:B----4-:R-:W-:Y:S01]  /*0140*/  @!P0 STS [R7+0x42c], R6 ;  /* 0x00042c0607008388 */ /* 0x010fe20000000800 */
[----:B------:R-:W-:Y:S06]  /*0150*/  BAR.SYNC.DEFER_BLOCKING 0x0 ;  /* 0x0000000000007b1d */ /* 0x000fec0000010000 */
[----:B------:R-:W-:Y:S04]  /*0160*/  LDS R8, [R7] ;  /* 0x0000000007087984 */ /* 0x000fe80000000800 */
[----:B------:R-:W-:Y:S04]  /*0170*/  LDS R9, [R7+0x4] ;  /* 0x0000040007097984 */ /* 0x000fe80000000800 */
[----:B------:R-:W0:Y:S04]  /*0180*/  LDS R10, [R7+0x8] ;  /* 0x00000800070a7984 */ /* 0x000e280000000800 */
[----:B------:R-:W-:Y:S04]  /*0190*/  LDS R11, [R7+0xc] ;  /* 0x00000c00070b7984 */ /* 0x000fe80000000800 */
[----:B------:R-:W1:Y:S04]  /*01a0*/  LDS R12, [R7+0x10] ;  /* 0x00001000070c7984 */ /* 0x000e680000000800 */
[----:B------:R-:W-:Y:S04]  /*01b0*/  LDS R13, [R7+0x14] ;  /* 0x00001400070d7984 */ /* 0x000fe80000000800 */
[----:B------:R-:W2:Y:S01]  /*01c0*/  LDS R14, [R7+0x18] ;  /* 0x00001800070e7984 */ /* 0x000ea20000000800 */
[----:B0-----:R-:W-:-:S04]  /*01d0*/  IADD3 R8, PT, PT, R10, R9, R8 ;  /* 0x000000090a087210 */ /* 0x001fc80007ffe008 */
[----:B-1----:R-:W-:-:S04]  /*01e0*/  IADD3 R8, PT, PT, R12, R11, R8 ;  /* 0x0000000b0c087210 */ /* 0x002fc80007ffe008 */
[----:B--2---:R-:W-:-:S05]  /*01f0*/  IADD3 R13, PT, PT, R14, R13, R8 ;  /* 0x0000000d0e0d7210 */ /* 0x004fca0007ffe008 */
[----:B------:R-:W-:Y:S01]  /*0200*/  STG.E desc[UR6][R2.64], R13 ;  /* 0x0000000d02007986 */ /* 0x000fe2000c101906 */
[----:B------:R-:W-:Y:S05]  /*0210*/  EXIT ;  /* 0x000000000000794d */ /* 0x000fea0003800000 */
.L_x_0:
[----:B------:R-:W-:-:S00]  /*0220*/  BRA `(.L_x_0) ;  /* 0xfffffffc00fc7947 */ /* 0x000fc0000383ffff */
[----:B------:R-:W-:-:S00]  /*0230*/  NOP ;  /* 0x0000000000007918 */ /* 0x000fc00000000000 */
        /* <DEDUP_REMOVED lines=12> */
.L_x_1:


//--------------------- .nv.shared._Z10stencil_1dPiS_ --------------------------
	.section	.nv.shared._Z10stencil_1dPiS_,"aw",@nobits
	.sectionflags	@""
	.align	4
.nv.shared._Z10stencil_1dPiS_:
	.zero		2104


//--------------------- .nv.shared.reserved.0     --------------------------
	.section	.nv.shared.reserved.0,"aw",@nobits
	.weak		__nv_reservedSMEM_offset_0_alias
	.size		__nv_reservedSMEM_offset_0_alias, 0, 64
	.other		__nv_reservedSMEM_offset_0_alias,@"STO_CUDA_RESERVED_SHARED STV_DEFAULT"
__nv_reservedSMEM_offset_0_alias:
	.zero		0
	.zero		64


//--------------------- .nv.constant0._Z10stencil_1dPiS_ --------------------------
	.section	.nv.constant0._Z10stencil_1dPiS_,"a",@progbits
	.sectionflags	@""
	.align	4
.nv.constant0._Z10stencil_1dPiS_:
	.zero		912


//--------------------- SYMBOLS --------------------------

	.type		.nv.reservedSmem.offset0,@object
	.size		.nv.reservedSmem.offset0,0x4
	.type		.nv.reservedSmem.cap,@object
	.size		.nv.reservedSmem.cap,0x4
